//
// Generated by NVIDIA NVVM Compiler
//
// Compiler Build ID: CL-36424714
// Cuda compilation tools, release 13.0, V13.0.88
// Based on NVVM 20.0.0
//

.version 9.0
.target sm_100
.address_size 64

	// .globl	_Z6count3PiS_

.visible .entry _Z6count3PiS_(
	.param .u64 .ptr .align 1 _Z6count3PiS__param_0,
	.param .u64 .ptr .align 1 _Z6count3PiS__param_1
)
{
	.reg .pred 	%p<2>;
	.reg .b32 	%r<5>;
	.reg .b64 	%rd<7>;

	ld.param.u64 	%rd2, [_Z6count3PiS__param_0];
	ld.param.u64 	%rd1, [_Z6count3PiS__param_1];
	cvta.to.global.u64 	%rd3, %rd2;
	mov.u32 	%r1, %tid.x;
	mul.wide.u32 	%rd4, %r1, 4;
	add.s64 	%rd5, %rd3, %rd4;
	ld.global.u32 	%r2, [%rd5];
	setp.ne.s32 	%p1, %r2, 3;
	@%p1 bra 	$L__BB0_2;
	cvta.to.global.u64 	%rd6, %rd1;
	ld.global.u32 	%r3, [%rd6];
	add.s32 	%r4, %r3, 1;
	st.global.u32 	[%rd6], %r4;
$L__BB0_2:
	ret;

}


// ===== COMPILED SASS (sm_100) =====

	.target	sm_100

	.elftype	@"ET_EXEC"


//--------------------- .note.nv.tkinfo           --------------------------
	.section	.note.nv.tkinfo,"",@"SHT_NOTE"
	.sectionflags	@"SHF_NOTE_NV_TKINFO"
	.tkinfo
        /*0018*/ 	.word	0x00000002
        /*0030*/ 	.string	""
        /*0030*/ 	.string	"ptxas"
        /*0030*/ 	.string	"Cuda compilation tools, release 13.0, V13.0.88"
        /*0030*/ 	.string	"Build cuda_13.0.r13.0/compiler.36424714_0"
        /*0030*/ 	.string	"-arch sm_100 -m 64 "



//--------------------- .note.nv.cuinfo           --------------------------
	.section	.note.nv.cuinfo,"",@"SHT_NOTE"
	.sectionflags	@"SHF_NOTE_NV_CUINFO"
        /*0018*/ 	.short	0x0002
        /*001a*/ 	.short	0x0064
        /*001c*/ 	.short	0x0082
	.zero		2


//--------------------- .nv.info                  --------------------------
	.section	.nv.info,"",@"SHT_CUDA_INFO"
	.align	4


	//----- nvinfo : EIATTR_REGCOUNT
	.align		4
        /*0000*/ 	.byte	0x04, 0x2f
        /*0002*/ 	.short	(.L_1 - .L_0)
	.align		4
.L_0:
        /*0004*/ 	.word	index@(_Z6count3PiS_)
        /*0008*/ 	.word	0x00000008


	//----- nvinfo : EIATTR_FRAME_SIZE
	.align		4
.L_1:
        /*000c*/ 	.byte	0x04, 0x11
        /*000e*/ 	.short	(.L_3 - .L_2)
	.align		4
.L_2:
        /*0010*/ 	.word	index@(_Z6count3PiS_)
        /*0014*/ 	.word	0x00000000


	//----- nvinfo : EIATTR_MIN_STACK_SIZE
	.align		4
.L_3:
        /*0018*/ 	.byte	0x04, 0x12
        /*001a*/ 	.short	(.L_5 - .L_4)
	.align		4
.L_4:
        /*001c*/ 	.word	index@(_Z6count3PiS_)
        /*0020*/ 	.word	0x00000000
.L_5:


//--------------------- .nv.compat                --------------------------
	.section	.nv.compat,"",@"SHT_CUDA_COMPAT_INFO"
	.align	4
        /*0000*/ 	.byte	0x02, 0x09, 0x00, 0x00, 0x02, 0x02, 0x01, 0x00, 0x02, 0x05, 0x05, 0x00, 0x03, 0x07, 0x01, 0x01
        /*0010*/ 	.byte	0x02, 0x03, 0x00, 0x00, 0x02, 0x06, 0x01, 0x00, 0x04, 0x0b, 0x08, 0x00, 0x09, 0x00, 0x00, 0x00
        /*0020*/ 	.byte	0x00, 0x00, 0x00, 0x00


//--------------------- .nv.info._Z6count3PiS_    --------------------------
	.section	.nv.info._Z6count3PiS_,"",@"SHT_CUDA_INFO"
	.sectionflags	@""
	.align	4


	//----- nvinfo : EIATTR_CUDA_API_VERSION
	.align		4
        /*0000*/ 	.byte	0x04, 0x37
        /*0002*/ 	.short	(.L_7 - .L_6)
.L_6:
        /*0004*/ 	.word	0x00000082


	//----- nvinfo : EIATTR_KPARAM_INFO
	.align		4
.L_7:
        /*0008*/ 	.byte	0x04, 0x17
        /*000a*/ 	.short	(.L_9 - .L_8)
.L_8:
        /*000c*/ 	.word	0x00000000
        /*0010*/ 	.short	0x0001
        /*0012*/ 	.short	0x0008
        /*0014*/ 	.byte	0x00, 0xf5, 0x21, 0x00


	//----- nvinfo : EIATTR_KPARAM_INFO
	.align		4
.L_9:
        /*0018*/ 	.byte	0x04, 0x17
        /*001a*/ 	.short	(.L_11 - .L_10)
.L_10:
        /*001c*/ 	.word	0x00000000
        /*0020*/ 	.short	0x0000
        /*0022*/ 	.short	0x0000
        /*0024*/ 	.byte	0x00, 0xf5, 0x21, 0x00


	//----- nvinfo : EIATTR_SPARSE_MMA_MASK
	.align		4
.L_11:
        /*0028*/ 	.byte	0x03, 0x50
        /*002a*/ 	.short	0x0000


	//----- nvinfo : EIATTR_MAXREG_COUNT
	.align		4
        /*002c*/ 	.byte	0x03, 0x1b
        /*002e*/ 	.short	0x00ff


	//----- nvinfo : EIATTR_MERCURY_ISA_VERSION
	.align		4
        /*0030*/ 	.byte	0x03, 0x5f
        /*0032*/ 	.short	0x0101


	//----- nvinfo : EIATTR_VRC_CTA_INIT_COUNT
	.align		4
        /*0034*/ 	.byte	0x02, 0x4a
	.zero		1
	.zero		1


	//----- nvinfo : EIATTR_EXIT_INSTR_OFFSETS
	.align		4
        /*0038*/ 	.byte	0x04, 0x1c
        /*003a*/ 	.short	(.L_13 - .L_12)


	//   ....[0]....
.L_12:
        /*003c*/ 	.word	0x00000070


	//   ....[1]....
        /*0040*/ 	.word	0x000000c0


	//----- nvinfo : EIATTR_CBANK_PARAM_SIZE
	.align		4
.L_13:
        /*0044*/ 	.byte	0x03, 0x19
        /*0046*/ 	.short	0x0010


	//----- nvinfo : EIATTR_PARAM_CBANK
	.align		4
        /*0048*/ 	.byte	0x04, 0x0a
        /*004a*/ 	.short	(.L_15 - .L_14)
	.align		4
.L_14:
        /*004c*/ 	.word	index@(.nv.constant0._Z6count3PiS_)
        /*0050*/ 	.short	0x0380
        /*0052*/ 	.short	0x0010


	//----- nvinfo : EIATTR_SW_WAR
	.align		4
.L_15:
        /*0054*/ 	.byte	0x04, 0x36
        /*0056*/ 	.short	(.L_17 - .L_16)
.L_16:
        /*0058*/ 	.word	0x00000008
.L_17:


//--------------------- .nv.callgraph             --------------------------
	.section	.nv.callgraph,"",@"SHT_CUDA_CALLGRAPH"
	.align	4
	.sectionentsize	8
	.align		4
        /*0000*/ 	.word	0x00000000
	.align		4
        /*0004*/ 	.word	0xffffffff
	.align		4
        /*0008*/ 	.word	0x00000000
	.align		4
        /*000c*/ 	.word	0xfffffffe
	.align		4
        /*0010*/ 	.word	0x00000000
	.align		4
        /*0014*/ 	.word	0xfffffffd
	.align		4
        /*0018*/ 	.word	0x00000000
	.align		4
        /*001c*/ 	.word	0xfffffffc


//--------------------- .text._Z6count3PiS_       --------------------------
	.section	.text._Z6count3PiS_,"ax",@progbits
	.align	128
        .global         _Z6count3PiS_
        .type           _Z6count3PiS_,@function
        .size           _Z6count3PiS_,(.L_x_1 - _Z6count3PiS_)
        .other          _Z6count3PiS_,@"STO_CUDA_ENTRY STV_DEFAULT"
_Z6count3PiS_:
.text._Z6count3PiS_:
[----:B------:R-:W-:Y:S01]  /*0000*/  LDC R1, c[0x0][0x37c] ;  /* 0x0000df00ff017b82 */ /* 0x000fe20000000800 */
[----:B------:R-:W0:Y:S07]  /*0010*/  S2R R5, SR_TID.X ;  /* 0x0000000000057919 */ /* 0x000e2e0000002100 */
[----:B------:R-:W0:Y:S01]  /*0020*/  LDC.64 R2, c[0x0][0x380] ;  /* 0x0000e000ff027b82 */ /* 0x000e220000000a00 */
[----:B------:R-:W1:Y:S01]  /*0030*/  LDCU.64 UR4, c[0x0][0x358] ;  /* 0x00006b00ff0477ac */ /* 0x000e620008000a00 */
[----:B0-----:R-:W-:-:S06]  /*0040*/  IMAD.WIDE.U32 R2, R5, 0x4, R2 ;  /* 0x0000000405027825 */ /* 0x001fcc00078e0002 */
[----:B-1----:R-:W2:Y:S02]  /*0050*/  LDG.E R2, desc[UR4][R2.64] ;  /* 0x0000000402027981 */ /* 0x002ea4000c1e1900 */
[----:B--2---:R-:W-:-:S13]  /*0060*/  ISETP.NE.AND P0, PT, R2, 0x3, PT ;  /* 0x000000030200780c */ /* 0x004fda0003f05270 */
[----:B------:R-:W-:Y:S05]  /*0070*/  @P0 EXIT ;  /* 0x000000000000094d */ /* 0x000fea0003800000 */
[----:B------:R-:W0:Y:S02]  /*0080*/  LDC.64 R2, c[0x0][0x388] ;  /* 0x0000e200ff027b82 */ /* 0x000e240000000a00 */
[----:B0-----:R-:W2:Y:S02]  /*0090*/  LDG.E R0, desc[UR4][R2.64] ;  /* 0x0000000402007981 */ /* 0x001ea4000c1e1900 */
[----:B--2---:R-:W-:-:S05]  /*00a0*/  IADD3 R5, PT, PT, R0, 0x1, RZ ;  /* 0x0000000100057810 */ /* 0x004fca0007ffe0ff */
[----:B------:R-:W-:Y:S01]  /*00b0*/  STG.E desc[UR4][R2.64], R5 ;  /* 0x0000000502007986 */ /* 0x000fe2000c101904 */
[----:B------:R-:W-:Y:S05]  /*00c0*/  EXIT ;  /* 0x000000000000794d */ /* 0x000fea0003800000 */
.L_x_0:
[----:B------:R-:W-:-:S00]  /*00d0*/  BRA `(.L_x_0) ;  /* 0xfffffffc00fc7947 */ /* 0x000fc0000383ffff */
[----:B------:R-:W-:-:S00]  /*00e0*/  NOP ;  /* 0x0000000000007918 */ /* 0x000fc00000000000 */
        /* <DEDUP_REMOVED lines=9> */
.L_x_1:


//--------------------- .nv.shared.reserved.0     --------------------------
	.section	.nv.shared.reserved.0,"aw",@nobits
	.weak		__nv_reservedSMEM_offset_0_alias
	.size		__nv_reservedSMEM_offset_0_alias, 0, 64
	.other		__nv_reservedSMEM_offset_0_alias,@"STO_CUDA_RESERVED_SHARED STV_DEFAULT"
__nv_reservedSMEM_offset_0_alias:
	.zero		0
	.zero		64


//--------------------- .nv.constant0._Z6count3PiS_ --------------------------
	.section	.nv.constant0._Z6count3PiS_,"a",@progbits
	.sectionflags	@""
	.align	4
.nv.constant0._Z6count3PiS_:
	.zero		912


//--------------------- SYMBOLS --------------------------

	.type		.nv.reservedSmem.offset0,@object
	.size		.nv.reservedSmem.offset0,0x4
